//
// Generated by NVIDIA NVVM Compiler
//
// Compiler Build ID: CL-36424714
// Cuda compilation tools, release 13.0, V13.0.88
// Based on NVVM 20.0.0
//

.version 9.0
.target sm_100
.address_size 64

	// .globl	_Z7CLCTestPiS_S_9conv_data

.visible .entry _Z7CLCTestPiS_S_9conv_data(
	.param .u64 .ptr .align 1 _Z7CLCTestPiS_S_9conv_data_param_0,
	.param .u64 .ptr .align 1 _Z7CLCTestPiS_S_9conv_data_param_1,
	.param .u64 .ptr .align 1 _Z7CLCTestPiS_S_9conv_data_param_2,
	.param .align 4 .b8 _Z7CLCTestPiS_S_9conv_data_param_3[44]
)
{
	.local .align 4 .b8 	__local_depot0[8];
	.reg .b64 	%SP;
	.reg .b64 	%SPL;
	.reg .pred 	%p<13>;
	.reg .b32 	%r<123>;
	.reg .b64 	%rd<27>;

	mov.u64 	%SPL, __local_depot0;
	cvta.local.u64 	%SP, %SPL;
	ld.param.u32 	%r19, [_Z7CLCTestPiS_S_9conv_data_param_3+16];
	ld.param.u32 	%r17, [_Z7CLCTestPiS_S_9conv_data_param_3+8];
	ld.param.u32 	%r16, [_Z7CLCTestPiS_S_9conv_data_param_3+4];
	ld.param.u32 	%r15, [_Z7CLCTestPiS_S_9conv_data_param_3];
	ld.param.u32 	%r20, [_Z7CLCTestPiS_S_9conv_data_param_3+20];
	ld.param.u32 	%r23, [_Z7CLCTestPiS_S_9conv_data_param_3+32];
	ld.param.u32 	%r22, [_Z7CLCTestPiS_S_9conv_data_param_3+28];
	ld.param.u32 	%r25, [_Z7CLCTestPiS_S_9conv_data_param_3+40];
	ld.param.u32 	%r24, [_Z7CLCTestPiS_S_9conv_data_param_3+36];
	ld.param.u64 	%rd9, [_Z7CLCTestPiS_S_9conv_data_param_0];
	ld.param.u64 	%rd7, [_Z7CLCTestPiS_S_9conv_data_param_1];
	ld.param.u64 	%rd8, [_Z7CLCTestPiS_S_9conv_data_param_2];
	cvta.to.global.u64 	%rd1, %rd9;
	mov.u32 	%r26, %tid.x;
	mov.u32 	%r122, %r26;
	mov.u32 	%r4, %ctaid.x;
	mul.lo.s32 	%r5, %r24, %r25;
	shr.s32 	%r27, %r5, 31;
	shr.u32 	%r28, %r27, 27;
	add.s32 	%r29, %r5, %r28;
	shr.s32 	%r30, %r29, 5;
	and.b32  	%r31, %r5, 31;
	setp.ne.s32 	%p1, %r31, 0;
	selp.u32 	%r32, 1, 0, %p1;
	add.s32 	%r33, %r30, %r32;
	add.s32 	%r6, %r33, -1;
	mul.lo.s32 	%r34, %r22, %r23;
	mul.lo.s32 	%r7, %r34, %r20;
	setp.lt.s32 	%p2, %r7, 32;
	@%p2 bra 	$L__BB0_13;
	shl.b32 	%r8, %r4, 5;
	add.s32 	%r9, %r8, 32;
	mul.lo.s32 	%r10, %r17, %r20;
	and.b32  	%r39, %r29, -32;
	sub.s32 	%r11, %r5, %r39;
	shr.s32 	%r40, %r7, 31;
	shr.u32 	%r41, %r40, 27;
	add.s32 	%r42, %r7, %r41;
	shr.s32 	%r12, %r42, 5;
	cvta.to.global.u64 	%rd3, %rd7;
	cvta.to.global.u64 	%rd4, %rd8;
	mov.b32 	%r121, 0;
	add.u64 	%rd11, %SP, 4;
	add.u64 	%rd24, %SP, 0;
$L__BB0_2:
	cvta.to.local.u64 	%rd5, %rd11;
	add.s32 	%r43, %r8, 3;
	st.local.u32 	[%rd5], %r43;
	ld.local.u32 	%r44, [%rd5];
	setp.ge.s32 	%p3, %r44, %r9;
	@%p3 bra 	$L__BB0_5;
$L__BB0_3:
	ld.local.u32 	%r45, [%rd5];
	setp.ge.s32 	%p4, %r45, %r5;
	@%p4 bra 	$L__BB0_5;
	mov.u32 	%r50, %r122;
	ld.local.u32 	%r51, [%rd5];
	add.s32 	%r52, %r51, -3;
	div.s32 	%r53, %r52, %r25;
	ld.local.u32 	%r54, [%rd5];
	add.s32 	%r55, %r54, -3;
	rem.s32 	%r56, %r55, %r25;
	mad.lo.s32 	%r57, %r53, %r19, %r56;
	shl.b32 	%r58, %r121, 5;
	add.s32 	%r59, %r50, %r58;
	mad.lo.s32 	%r60, %r10, %r57, %r59;
	mov.u32 	%r61, %r122;
	ld.local.u32 	%r62, [%rd5];
	add.s32 	%r63, %r62, -2;
	div.s32 	%r64, %r63, %r25;
	ld.local.u32 	%r65, [%rd5];
	add.s32 	%r66, %r65, -2;
	rem.s32 	%r67, %r66, %r25;
	mad.lo.s32 	%r68, %r64, %r19, %r67;
	add.s32 	%r69, %r61, %r58;
	mad.lo.s32 	%r70, %r10, %r68, %r69;
	mov.u32 	%r71, %r122;
	ld.local.u32 	%r72, [%rd5];
	add.s32 	%r73, %r72, -1;
	div.s32 	%r74, %r73, %r25;
	ld.local.u32 	%r75, [%rd5];
	add.s32 	%r76, %r75, -1;
	rem.s32 	%r77, %r76, %r25;
	mad.lo.s32 	%r78, %r74, %r19, %r77;
	add.s32 	%r79, %r71, %r58;
	mad.lo.s32 	%r80, %r10, %r78, %r79;
	mov.u32 	%r81, %r122;
	ld.local.u32 	%r82, [%rd5];
	div.s32 	%r83, %r82, %r25;
	ld.local.u32 	%r84, [%rd5];
	rem.s32 	%r85, %r84, %r25;
	mad.lo.s32 	%r86, %r83, %r19, %r85;
	add.s32 	%r87, %r81, %r58;
	mad.lo.s32 	%r88, %r10, %r86, %r87;
	// begin inline asm
	/*
	// end inline asm
	// begin inline asm
	CPTX_BEGIN
	// end inline asm
	mul.wide.s32 	%rd12, %r60, 4;
	add.s64 	%rd13, %rd1, %rd12;
	ld.global.u32 	%r46, [%rd13];
	mul.wide.s32 	%rd14, %r70, 4;
	add.s64 	%rd15, %rd1, %rd14;
	ld.global.u32 	%r47, [%rd15];
	mul.wide.s32 	%rd16, %r80, 4;
	add.s64 	%rd17, %rd1, %rd16;
	ld.global.u32 	%r48, [%rd17];
	mul.wide.s32 	%rd18, %r88, 4;
	add.s64 	%rd19, %rd1, %rd18;
	ld.global.u32 	%r49, [%rd19];
	// begin inline asm
	clp.s32 %r46, %r47, %r48, %r49;
	// end inline asm
	// begin inline asm
	CPTX_END
	// end inline asm
	// begin inline asm
	*/
	// end inline asm
	ld.local.u32 	%r89, [%rd5];
	add.s32 	%r90, %r89, 4;
	st.local.u32 	[%rd5], %r90;
	ld.local.u32 	%r91, [%rd5];
	setp.lt.s32 	%p5, %r91, %r9;
	@%p5 bra 	$L__BB0_3;
$L__BB0_5:
	setp.ne.s32 	%p6, %r6, %r4;
	@%p6 bra 	$L__BB0_8;
	ld.local.u32 	%r92, [%rd5];
	add.s32 	%r93, %r92, -3;
	st.local.u32 	[%rd5], %r93;
	ld.local.u32 	%r94, [%rd5];
	setp.ge.s32 	%p7, %r94, %r5;
	@%p7 bra 	$L__BB0_8;
$L__BB0_7:
	// begin inline asm
	/*
	// end inline asm
	// begin inline asm
	CPTX_BEGIN
	// end inline asm
	mov.u32 	%r96, %r122;
	ld.local.u32 	%r97, [%rd5];
	div.s32 	%r98, %r97, %r25;
	ld.local.u32 	%r99, [%rd5];
	rem.s32 	%r100, %r99, %r25;
	mad.lo.s32 	%r101, %r98, %r19, %r100;
	add.s32 	%r102, %r96, %r121;
	mad.lo.s32 	%r103, %r10, %r101, %r102;
	mul.wide.s32 	%rd20, %r103, 4;
	add.s64 	%rd21, %rd1, %rd20;
	ld.global.u32 	%r95, [%rd21];
	// begin inline asm
	clp.s32 %r95;
	// end inline asm
	// begin inline asm
	CPTX_END
	// end inline asm
	// begin inline asm
	*/
	// end inline asm
	ld.local.u32 	%r104, [%rd5];
	add.s32 	%r105, %r104, 1;
	st.local.u32 	[%rd5], %r105;
	ld.local.u32 	%r106, [%rd5];
	setp.lt.s32 	%p8, %r106, %r5;
	@%p8 bra 	$L__BB0_7;
$L__BB0_8:
	setp.eq.s32 	%p9, %r6, %r4;
	// begin inline asm
	/*
	// end inline asm
	// begin inline asm
	CPTX_BEGIN
	// end inline asm
	shl.b32 	%r111, %r121, 5;
	mov.u32 	%r112, %r122;
	add.s32 	%r113, %r111, %r112;
	mul.wide.s32 	%rd22, %r113, 4;
	add.s64 	%rd23, %rd3, %rd22;
	ld.global.u32 	%r108, [%rd23];
	// begin inline asm
	clc.s32 %r107, %r108, %r15, %r16;
	// end inline asm
	cvta.to.local.u64 	%rd6, %rd24;
	st.local.u32 	[%rd6], %r107;
	// begin inline asm
	CPTX_END
	// end inline asm
	// begin inline asm
	*/
	// end inline asm
	@%p9 bra 	$L__BB0_10;
	mov.u32 	%r114, %r122;
	setp.lt.s32 	%p10, %r114, 32;
	@%p10 bra 	$L__BB0_11;
	bra.uni 	$L__BB0_12;
$L__BB0_10:
	mov.u32 	%r115, %r122;
	setp.ge.s32 	%p11, %r115, %r11;
	@%p11 bra 	$L__BB0_12;
$L__BB0_11:
	ld.local.u32 	%r116, [%rd6];
	mov.u32 	%r117, %r122;
	add.s32 	%r118, %r8, %r117;
	mul.wide.s32 	%rd25, %r118, 4;
	add.s64 	%rd26, %rd4, %rd25;
	ld.global.u32 	%r119, [%rd26];
	add.s32 	%r120, %r119, %r116;
	st.global.u32 	[%rd26], %r120;
$L__BB0_12:
	add.s32 	%r121, %r121, 1;
	setp.ne.s32 	%p12, %r121, %r12;
	@%p12 bra 	$L__BB0_2;
$L__BB0_13:
	ret;

}


// ===== COMPILED SASS (sm_100) =====

	.target	sm_100

	.elftype	@"ET_EXEC"


//--------------------- .note.nv.tkinfo           --------------------------
	.section	.note.nv.tkinfo,"",@"SHT_NOTE"
	.sectionflags	@"SHF_NOTE_NV_TKINFO"
	.tkinfo
        /*0018*/ 	.word	0x00000002
        /*0030*/ 	.string	""
        /*0030*/ 	.string	"ptxas"
        /*0030*/ 	.string	"Cuda compilation tools, release 13.0, V13.0.88"
        /*0030*/ 	.string	"Build cuda_13.0.r13.0/compiler.36424714_0"
        /*0030*/ 	.string	"-arch sm_100 -m 64 "



//--------------------- .note.nv.cuinfo           --------------------------
	.section	.note.nv.cuinfo,"",@"SHT_NOTE"
	.sectionflags	@"SHF_NOTE_NV_CUINFO"
        /*0018*/ 	.short	0x0002
        /*001a*/ 	.short	0x0064
        /*001c*/ 	.short	0x0082
	.zero		2


//--------------------- .nv.info                  --------------------------
	.section	.nv.info,"",@"SHT_CUDA_INFO"
	.align	4


	//----- nvinfo : EIATTR_REGCOUNT
	.align		4
        /*0000*/ 	.byte	0x04, 0x2f
        /*0002*/ 	.short	(.L_1 - .L_0)
	.align		4
.L_0:
        /*0004*/ 	.word	index@(_Z7CLCTestPiS_S_9conv_data)
        /*0008*/ 	.word	0x0000000d


	//----- nvinfo : EIATTR_FRAME_SIZE
	.align		4
.L_1:
        /*000c*/ 	.byte	0x04, 0x11
        /*000e*/ 	.short	(.L_3 - .L_2)
	.align		4
.L_2:
        /*0010*/ 	.word	index@(_Z7CLCTestPiS_S_9conv_data)
        /*0014*/ 	.word	0x00000008


	//----- nvinfo : EIATTR_MIN_STACK_SIZE
	.align		4
.L_3:
        /*0018*/ 	.byte	0x04, 0x12
        /*001a*/ 	.short	(.L_5 - .L_4)
	.align		4
.L_4:
        /*001c*/ 	.word	index@(_Z7CLCTestPiS_S_9conv_data)
        /*0020*/ 	.word	0x00000008
.L_5:


//--------------------- .nv.compat                --------------------------
	.section	.nv.compat,"",@"SHT_CUDA_COMPAT_INFO"
	.align	4
        /*0000*/ 	.byte	0x02, 0x09, 0x00, 0x00, 0x02, 0x02, 0x01, 0x00, 0x02, 0x05, 0x05, 0x00, 0x03, 0x07, 0x01, 0x01
        /*0010*/ 	.byte	0x02, 0x03, 0x00, 0x00, 0x02, 0x06, 0x01, 0x00, 0x04, 0x0b, 0x08, 0x00, 0x09, 0x00, 0x00, 0x00
        /*0020*/ 	.byte	0x00, 0x00, 0x00, 0x00


//--------------------- .nv.info._Z7CLCTestPiS_S_9conv_data --------------------------
	.section	.nv.info._Z7CLCTestPiS_S_9conv_data,"",@"SHT_CUDA_INFO"
	.sectionflags	@""
	.align	4


	//----- nvinfo : EIATTR_CUDA_API_VERSION
	.align		4
        /*0000*/ 	.byte	0x04, 0x37
        /*0002*/ 	.short	(.L_7 - .L_6)
.L_6:
        /*0004*/ 	.word	0x00000082


	//----- nvinfo : EIATTR_KPARAM_INFO
	.align		4
.L_7:
        /*0008*/ 	.byte	0x04, 0x17
        /*000a*/ 	.short	(.L_9 - .L_8)
.L_8:
        /*000c*/ 	.word	0x00000000
        /*0010*/ 	.short	0x0003
        /*0012*/ 	.short	0x0018
        /*0014*/ 	.byte	0x00, 0xf0, 0xb1, 0x00


	//----- nvinfo : EIATTR_KPARAM_INFO
	.align		4
.L_9:
        /*0018*/ 	.byte	0x04, 0x17
        /*001a*/ 	.short	(.L_11 - .L_10)
.L_10:
        /*001c*/ 	.word	0x00000000
        /*0020*/ 	.short	0x0002
        /*0022*/ 	.short	0x0010
        /*0024*/ 	.byte	0x00, 0xf5, 0x21, 0x00


	//----- nvinfo : EIATTR_KPARAM_INFO
	.align		4
.L_11:
        /*0028*/ 	.byte	0x04, 0x17
        /*002a*/ 	.short	(.L_13 - .L_12)
.L_12:
        /*002c*/ 	.word	0x00000000
        /*0030*/ 	.short	0x0001
        /*0032*/ 	.short	0x0008
        /*0034*/ 	.byte	0x00, 0xf5, 0x21, 0x00


	//----- nvinfo : EIATTR_KPARAM_INFO
	.align		4
.L_13:
        /*0038*/ 	.byte	0x04, 0x17
        /*003a*/ 	.short	(.L_15 - .L_14)
.L_14:
        /*003c*/ 	.word	0x00000000
        /*0040*/ 	.short	0x0000
        /*0042*/ 	.short	0x0000
        /*0044*/ 	.byte	0x00, 0xf5, 0x21, 0x00


	//----- nvinfo : EIATTR_SPARSE_MMA_MASK
	.align		4
.L_15:
        /*0048*/ 	.byte	0x03, 0x50
        /*004a*/ 	.short	0x0000


	//----- nvinfo : EIATTR_MAXREG_COUNT
	.align		4
        /*004c*/ 	.byte	0x03, 0x1b
        /*004e*/ 	.short	0x00ff


	//----- nvinfo : EIATTR_MERCURY_ISA_VERSION
	.align		4
        /*0050*/ 	.byte	0x03, 0x5f
        /*0052*/ 	.short	0x0101


	//----- nvinfo : EIATTR_VRC_CTA_INIT_COUNT
	.align		4
        /*0054*/ 	.byte	0x02, 0x4a
	.zero		1
	.zero		1


	//----- nvinfo : EIATTR_EXIT_INSTR_OFFSETS
	.align		4
        /*0058*/ 	.byte	0x04, 0x1c
        /*005a*/ 	.short	(.L_17 - .L_16)


	//   ....[0]....
.L_16:
        /*005c*/ 	.word	0x00000090


	//   ....[1]....
        /*0060*/ 	.word	0x000004b0


	//----- nvinfo : EIATTR_CRS_STACK_SIZE
	.align		4
.L_17:
        /*0064*/ 	.byte	0x04, 0x1e
        /*0066*/ 	.short	(.L_19 - .L_18)
.L_18:
        /*0068*/ 	.word	0x00000000


	//----- nvinfo : EIATTR_CBANK_PARAM_SIZE
	.align		4
.L_19:
        /*006c*/ 	.byte	0x03, 0x19
        /*006e*/ 	.short	0x0044


	//----- nvinfo : EIATTR_PARAM_CBANK
	.align		4
        /*0070*/ 	.byte	0x04, 0x0a
        /*0072*/ 	.short	(.L_21 - .L_20)
	.align		4
.L_20:
        /*0074*/ 	.word	index@(.nv.constant0._Z7CLCTestPiS_S_9conv_data)
        /*0078*/ 	.short	0x0380
        /*007a*/ 	.short	0x0044


	//----- nvinfo : EIATTR_SW_WAR
	.align		4
.L_21:
        /*007c*/ 	.byte	0x04, 0x36
        /*007e*/ 	.short	(.L_23 - .L_22)
.L_22:
        /*0080*/ 	.word	0x00000008
.L_23:


//--------------------- .nv.callgraph             --------------------------
	.section	.nv.callgraph,"",@"SHT_CUDA_CALLGRAPH"
	.align	4
	.sectionentsize	8
	.align		4
        /*0000*/ 	.word	0x00000000
	.align		4
        /*0004*/ 	.word	0xffffffff
	.align		4
        /*0008*/ 	.word	0x00000000
	.align		4
        /*000c*/ 	.word	0xfffffffe
	.align		4
        /*0010*/ 	.word	0x00000000
	.align		4
        /*0014*/ 	.word	0xfffffffd
	.align		4
        /*0018*/ 	.word	0x00000000
	.align		4
        /*001c*/ 	.word	0xfffffffc


//--------------------- .text._Z7CLCTestPiS_S_9conv_data --------------------------
	.section	.text._Z7CLCTestPiS_S_9conv_data,"ax",@progbits
	.align	128
        .global         _Z7CLCTestPiS_S_9conv_data
        .type           _Z7CLCTestPiS_S_9conv_data,@function
        .size           _Z7CLCTestPiS_S_9conv_data,(.L_x_10 - _Z7CLCTestPiS_S_9conv_data)
        .other          _Z7CLCTestPiS_S_9conv_data,@"STO_CUDA_ENTRY STV_DEFAULT"
_Z7CLCTestPiS_S_9conv_data:
.text._Z7CLCTestPiS_S_9conv_data:
[----:B------:R-:W0:Y:S01]  /*0000*/  LDC R1, c[0x0][0x37c] ;  /* 0x0000df00ff017b82 */ /* 0x000e220000000800 */
[----:B------:R-:W1:Y:S07]  /*0010*/  LDCU UR4, c[0x0][0x3b4] ;  /* 0x00007680ff0477ac */ /* 0x000e6e0008000800 */
[----:B------:R-:W2:Y:S01]  /*0020*/  LDC R2, c[0x0][0x3ac] ;  /* 0x0000eb00ff027b82 */ /* 0x000ea20000000800 */
[----:B0-----:R-:W-:Y:S01]  /*0030*/  VIADD R1, R1, 0xfffffff8 ;  /* 0xfffffff801017836 */ /* 0x001fe20000000000 */
[----:B------:R-:W1:Y:S01]  /*0040*/  LDCU.64 UR6, c[0x0][0x3b8] ;  /* 0x00007700ff0677ac */ /* 0x000e620008000a00 */
[----:B------:R-:W0:Y:S01]  /*0050*/  LDCU UR5, c[0x0][0x3c0] ;  /* 0x00007800ff0577ac */ /* 0x000e220008000800 */
[----:B-1----:R-:W-:-:S06]  /*0060*/  UIMAD UR4, UR4, UR6, URZ ;  /* 0x00000006040472a4 */ /* 0x002fcc000f8e02ff */
[----:B--2---:R-:W-:-:S05]  /*0070*/  IMAD R2, R2, UR4, RZ ;  /* 0x0000000402027c24 */ /* 0x004fca000f8e02ff */
[----:B------:R-:W-:-:S13]  /*0080*/  ISETP.GE.AND P0, PT, R2, 0x20, PT ;  /* 0x000000200200780c */ /* 0x000fda0003f06270 */
[----:B0-----:R-:W-:Y:S05]  /*0090*/  @!P0 EXIT ;  /* 0x000000000000894d */ /* 0x001fea0003800000 */
[----:B------:R-:W0:Y:S01]  /*00a0*/  S2R R7, SR_CTAID.X ;  /* 0x0000000000077919 */ /* 0x000e220000002500 */
[----:B------:R-:W1:Y:S01]  /*00b0*/  LDC R0, c[0x0][0x2f8] ;  /* 0x0000be00ff007b82 */ /* 0x000e620000000800 */
[----:B------:R-:W-:Y:S01]  /*00c0*/  UIMAD UR5, UR7, UR5, URZ ;  /* 0x00000005070572a4 */ /* 0x000fe2000f8e02ff */
[----:B------:R-:W-:Y:S01]  /*00d0*/  SHF.R.S32.HI R3, RZ, 0x1f, R2 ;  /* 0x0000001fff037819 */ /* 0x000fe20000011402 */
[----:B------:R-:W2:Y:S01]  /*00e0*/  S2R R8, SR_TID.X ;  /* 0x0000000000087919 */ /* 0x000ea20000002100 */
[----:B------:R-:W3:Y:S02]  /*00f0*/  LDCU.64 UR8, c[0x0][0x358] ;  /* 0x00006b00ff0877ac */ /* 0x000ee40008000a00 */
[----:B------:R-:W-:Y:S01]  /*0100*/  LEA.HI R3, R3, R2, RZ, 0x5 ;  /* 0x0000000203037211 */ /* 0x000fe200078f28ff */
[----:B------:R-:W-:Y:S02]  /*0110*/  USHF.R.S32.HI UR4, URZ, 0x1f, UR5 ;  /* 0x0000001fff047899 */ /* 0x000fe40008011405 */
[----:B------:R-:W-:Y:S01]  /*0120*/  ULOP3.LUT UP0, URZ, UR5, 0x1f, URZ, 0xc0, !UPT ;  /* 0x0000001f05ff7892 */ /* 0x000fe2000f80c0ff */
[----:B------:R-:W-:Y:S01]  /*0130*/  SHF.R.S32.HI R4, RZ, 0x5, R3 ;  /* 0x00000005ff047819 */ /* 0x000fe20000011403 */
[----:B------:R-:W-:-:S04]  /*0140*/  ULEA.HI UR4, UR4, UR5, URZ, 0x5 ;  /* 0x0000000504047291 */ /* 0x000fc8000f8f28ff */
[----:B------:R-:W-:Y:S02]  /*0150*/  USHF.R.S32.HI UR7, URZ, 0x5, UR4 ;  /* 0x00000005ff077899 */ /* 0x000fe40008011404 */
[----:B------:R-:W-:Y:S02]  /*0160*/  ULEA.HI.SX32 UR6, UR4, 0x1, 0x1b ;  /* 0x0000000104067891 */ /* 0x000fe4000f8fdaff */
[----:B------:R-:W-:Y:S02]  /*0170*/  ULOP3.LUT UR4, UR4, 0xffffffe0, URZ, 0xc0, !UPT ;  /* 0xffffffe004047892 */ /* 0x000fe4000f8ec0ff */
[----:B------:R-:W-:Y:S02]  /*0180*/  @!UP0 UIADD3 UR6, UPT, UPT, UR7, URZ, URZ ;  /* 0x000000ff07068290 */ /* 0x000fe4000fffe0ff */
[----:B------:R-:W-:Y:S01]  /*0190*/  UIADD3 UR4, UPT, UPT, UR5, -UR4, URZ ;  /* 0x8000000405047290 */ /* 0x000fe2000fffe0ff */
[----:B-1----:R-:W-:Y:S01]  /*01a0*/  IADD3 R9, PT, PT, R1, 0x4, R0 ;  /* 0x0000000401097810 */ /* 0x002fe20007ffe000 */
[----:B------:R-:W-:Y:S01]  /*01b0*/  UIADD3 UR6, UPT, UPT, UR6, -0x1, URZ ;  /* 0xffffffff06067890 */ /* 0x000fe2000fffe0ff */
[----:B0-----:R-:W-:-:S04]  /*01c0*/  IMAD.SHL.U32 R10, R7, 0x20, RZ ;  /* 0x00000020070a7824 */ /* 0x001fc800078e00ff */
[----:B------:R-:W-:Y:S01]  /*01d0*/  VIADD R0, R10, 0x20 ;  /* 0x000000200a007836 */ /* 0x000fe20000000000 */
[----:B--2---:R-:W-:Y:S01]  /*01e0*/  ISETP.GE.AND P0, PT, R8, UR4, PT ;  /* 0x0000000408007c0c */ /* 0x004fe2000bf06270 */
[----:B---3--:R-:W-:-:S12]  /*01f0*/  UMOV UR4, URZ ;  /* 0x000000ff00047c82 */ /* 0x008fd80008000000 */
.L_x_8:
[----:B0-----:R-:W0:Y:S01]  /*0200*/  LDCU UR7, c[0x0][0x2f8] ;  /* 0x00005f00ff0777ac */ /* 0x001e220008000800 */
[----:B-1----:R-:W-:Y:S01]  /*0210*/  VIADD R3, R10, 0x3 ;  /* 0x000000030a037836 */ /* 0x002fe20000000000 */
[C---:B------:R-:W-:Y:S01]  /*0220*/  ISETP.NE.AND P1, PT, R7.reuse, UR6, PT ;  /* 0x0000000607007c0c */ /* 0x040fe2000bf25270 */
[----:B------:R-:W-:Y:S01]  /*0230*/  UIADD3 UR4, UPT, UPT, UR4, 0x1, URZ ;  /* 0x0000000104047890 */ /* 0x000fe2000fffe0ff */
[----:B------:R-:W-:Y:S02]  /*0240*/  ISETP.NE.AND P2, PT, R7, UR6, PT ;  /* 0x0000000607007c0c */ /* 0x000fe4000bf45270 */
[----:B------:R-:W-:-:S03]  /*0250*/  ISETP.GE.AND P4, PT, R3, R0, PT ;  /* 0x000000000300720c */ /* 0x000fc60003f86270 */
[----:B------:R-:W-:Y:S01]  /*0260*/  ISETP.NE.AND P3, PT, R4, UR4, PT ;  /* 0x0000000404007c0c */ /* 0x000fe2000bf65270 */
[----:B0-----:R-:W-:-:S05]  /*0270*/  VIADD R5, R9, -UR7 ;  /* 0x8000000709057c36 */ /* 0x001fca0008000000 */
[----:B------:R0:W-:Y:S04]  /*0280*/  STL [R5], R3 ;  /* 0x0000000305007387 */ /* 0x0001e80000100800 */
[----:B------:R-:W-:Y:S05]  /*0290*/  @P4 BRA `(.L_x_0) ;  /* 0x00000000001c4947 */ /* 0x000fea0003800000 */
.L_x_1:
[----:B------:R-:W2:Y:S02]  /*02a0*/  LDL R2, [R5] ;  /* 0x0000000005027983 */ /* 0x000ea40000100800 */
[----:B--2---:R-:W-:-:S13]  /*02b0*/  ISETP.GE.AND P4, PT, R2, UR5, PT ;  /* 0x0000000502007c0c */ /* 0x004fda000bf86270 */
[----:B------:R-:W-:Y:S05]  /*02c0*/  @P4 BRA `(.L_x_0) ;  /* 0x0000000000104947 */ /* 0x000fea0003800000 */
[----:B0-----:R-:W-:-:S05]  /*02d0*/  VIADD R3, R2, 0x4 ;  /* 0x0000000402037836 */ /* 0x001fca0000000000 */
[----:B------:R1:W-:Y:S01]  /*02e0*/  STL [R5], R3 ;  /* 0x0000000305007387 */ /* 0x0003e20000100800 */
[----:B------:R-:W-:-:S13]  /*02f0*/  ISETP.GE.AND P4, PT, R3, R0, PT ;  /* 0x000000000300720c */ /* 0x000fda0003f86270 */
[----:B-1----:R-:W-:Y:S05]  /*0300*/  @!P4 BRA `(.L_x_1) ;  /* 0xfffffffc00e4c947 */ /* 0x002fea000383ffff */
.L_x_0:
[----:B------:R-:W-:Y:S05]  /*0310*/  @P1 BRA `(.L_x_2) ;  /* 0x0000000000281947 */ /* 0x000fea0003800000 */
[----:B------:R-:W2:Y:S02]  /*0320*/  LDL R2, [R5] ;  /* 0x0000000005027983 */ /* 0x000ea40000100800 */
[----:B--2---:R-:W-:-:S05]  /*0330*/  VIADD R2, R2, 0xfffffffd ;  /* 0xfffffffd02027836 */ /* 0x004fca0000000000 */
[----:B------:R1:W-:Y:S01]  /*0340*/  STL [R5], R2 ;  /* 0x0000000205007387 */ /* 0x0003e20000100800 */
[----:B------:R-:W-:-:S13]  /*0350*/  ISETP.GE.AND P1, PT, R2, UR5, PT ;  /* 0x0000000502007c0c */ /* 0x000fda000bf26270 */
[----:B-1----:R-:W-:Y:S05]  /*0360*/  @P1 BRA `(.L_x_2) ;  /* 0x0000000000141947 */ /* 0x002fea0003800000 */
.L_x_3:
[----:B------:R-:W2:Y:S02]  /*0370*/  LDL R2, [R5] ;  /* 0x0000000005027983 */ /* 0x000ea40000100800 */
[----:B--2---:R-:W-:-:S05]  /*0380*/  VIADD R2, R2, 0x1 ;  /* 0x0000000102027836 */ /* 0x004fca0000000000 */
[----:B------:R1:W-:Y:S01]  /*0390*/  STL [R5], R2 ;  /* 0x0000000205007387 */ /* 0x0003e20000100800 */
[----:B------:R-:W-:-:S13]  /*03a0*/  ISETP.GE.AND P1, PT, R2, UR5, PT ;  /* 0x0000000502007c0c */ /* 0x000fda000bf26270 */
[----:B-1----:R-:W-:Y:S05]  /*03b0*/  @!P1 BRA `(.L_x_3) ;  /* 0xfffffffc00ec9947 */ /* 0x002fea000383ffff */
.L_x_2:
[----:B------:R-:W-:Y:S04]  /*03c0*/  BSSY.RECONVERGENT B0, `(.L_x_4) ;  /* 0x000000d000007945 */ /* 0x000fe80003800200 */
[----:B------:R-:W-:Y:S05]  /*03d0*/  @!P2 BRA `(.L_x_5) ;  /* 0x00000000000ca947 */ /* 0x000fea0003800000 */
[----:B------:R-:W-:-:S13]  /*03e0*/  ISETP.GE.AND P1, PT, R8, 0x20, PT ;  /* 0x000000200800780c */ /* 0x000fda0003f26270 */
[----:B------:R-:W-:Y:S05]  /*03f0*/  @!P1 BRA `(.L_x_6) ;  /* 0x0000000000089947 */ /* 0x000fea0003800000 */
[----:B------:R-:W-:Y:S05]  /*0400*/  BRA `(.L_x_7) ;  /* 0x0000000000207947 */ /* 0x000fea0003800000 */
.L_x_5:
[----:B------:R-:W-:Y:S05]  /*0410*/  @P0 BRA `(.L_x_7) ;  /* 0x00000000001c0947 */ /* 0x000fea0003800000 */
.L_x_6:
[----:B0-----:R-:W0:Y:S01]  /*0420*/  LDC.64 R2, c[0x0][0x390] ;  /* 0x0000e400ff027b82 */ /* 0x001e220000000a00 */
[----:B------:R-:W-:-:S04]  /*0430*/  IMAD R5, R7, 0x20, R8 ;  /* 0x0000002007057824 */ /* 0x000fc800078e0208 */
[----:B0-----:R-:W-:Y:S02]  /*0440*/  IMAD.WIDE R2, R5, 0x4, R2 ;  /* 0x0000000405027825 */ /* 0x001fe400078e0202 */
[----:B------:R-:W2:Y:S04]  /*0450*/  LDL R5, [R0] ;  /* 0x0000000000057983 */ /* 0x000ea80000100800 */
[----:B------:R-:W2:Y:S02]  /*0460*/  LDG.E R6, desc[UR8][R2.64] ;  /* 0x0000000802067981 */ /* 0x000ea4000c1e1900 */
[----:B--2---:R-:W-:-:S05]  /*0470*/  IMAD.IADD R5, R5, 0x1, R6 ;  /* 0x0000000105057824 */ /* 0x004fca00078e0206 */
[----:B------:R1:W-:Y:S02]  /*0480*/  STG.E desc[UR8][R2.64], R5 ;  /* 0x0000000502007986 */ /* 0x0003e4000c101908 */
.L_x_7:
[----:B------:R-:W-:Y:S05]  /*0490*/  BSYNC.RECONVERGENT B0 ;  /* 0x0000000000007941 */ /* 0x000fea0003800200 */
.L_x_4:
[----:B------:R-:W-:Y:S05]  /*04a0*/  @P3 BRA `(.L_x_8) ;  /* 0xfffffffc00543947 */ /* 0x000fea000383ffff */
[----:B------:R-:W-:Y:S05]  /*04b0*/  EXIT ;  /* 0x000000000000794d */ /* 0x000fea0003800000 */
.L_x_9:
[----:B------:R-:W-:-:S00]  /*04c0*/  BRA `(.L_x_9) ;  /* 0xfffffffc00fc7947 */ /* 0x000fc0000383ffff */
[----:B------:R-:W-:-:S00]  /*04d0*/  NOP ;  /* 0x0000000000007918 */ /* 0x000fc00000000000 */
        /* <DEDUP_REMOVED lines=10> */
.L_x_10:


//--------------------- .nv.shared.reserved.0     --------------------------
	.section	.nv.shared.reserved.0,"aw",@nobits
	.weak		__nv_reservedSMEM_offset_0_alias
	.size		__nv_reservedSMEM_offset_0_alias, 0, 64
	.other		__nv_reservedSMEM_offset_0_alias,@"STO_CUDA_RESERVED_SHARED STV_DEFAULT"
__nv_reservedSMEM_offset_0_alias:
	.zero		0
	.zero		64


//--------------------- .nv.constant0._Z7CLCTestPiS_S_9conv_data --------------------------
	.section	.nv.constant0._Z7CLCTestPiS_S_9conv_data,"a",@progbits
	.sectionflags	@""
	.align	4
.nv.constant0._Z7CLCTestPiS_S_9conv_data:
	.zero		964


//--------------------- SYMBOLS --------------------------

	.type		.nv.reservedSmem.offset0,@object
	.size		.nv.reservedSmem.offset0,0x4
